//
// Generated by NVIDIA NVVM Compiler
//
// Compiler Build ID: CL-36424714
// Cuda compilation tools, release 13.0, V13.0.88
// Based on NVVM 20.0.0
//

.version 9.0
.target sm_100
.address_size 64

	// .globl	_Z24kernel_store_bypass_fp64Pddm

.visible .entry _Z24kernel_store_bypass_fp64Pddm(
	.param .u64 .ptr .align 1 _Z24kernel_store_bypass_fp64Pddm_param_0,
	.param .f64 _Z24kernel_store_bypass_fp64Pddm_param_1,
	.param .u64 _Z24kernel_store_bypass_fp64Pddm_param_2
)
{
	.reg .pred 	%p<2>;
	.reg .b32 	%r<4>;
	.reg .b64 	%rd<8>;
	.reg .b64 	%fd<3>;

	ld.param.u64 	%rd2, [_Z24kernel_store_bypass_fp64Pddm_param_0];
	ld.param.f64 	%fd1, [_Z24kernel_store_bypass_fp64Pddm_param_1];
	ld.param.u64 	%rd3, [_Z24kernel_store_bypass_fp64Pddm_param_2];
	mov.u32 	%r1, %ctaid.x;
	mov.u32 	%r2, %ntid.x;
	mul.wide.u32 	%rd4, %r1, %r2;
	mov.u32 	%r3, %tid.x;
	cvt.u64.u32 	%rd5, %r3;
	add.s64 	%rd1, %rd4, %rd5;
	setp.ge.u64 	%p1, %rd1, %rd3;
	@%p1 bra 	$L__BB0_2;
	shl.b64 	%rd7, %rd1, 3;
	add.s64 	%rd6, %rd2, %rd7;
	// begin inline asm
	st.global.cs.f64 [%rd6], %fd1;
	// end inline asm
$L__BB0_2:
	ret;

}
	// .globl	_Z22kernel_atomic_add_fp64Pddm
.visible .entry _Z22kernel_atomic_add_fp64Pddm(
	.param .u64 .ptr .align 1 _Z22kernel_atomic_add_fp64Pddm_param_0,
	.param .f64 _Z22kernel_atomic_add_fp64Pddm_param_1,
	.param .u64 _Z22kernel_atomic_add_fp64Pddm_param_2
)
{
	.reg .pred 	%p<2>;
	.reg .b32 	%r<4>;
	.reg .b64 	%rd<9>;
	.reg .b64 	%fd<3>;

	ld.param.u64 	%rd2, [_Z22kernel_atomic_add_fp64Pddm_param_0];
	ld.param.f64 	%fd1, [_Z22kernel_atomic_add_fp64Pddm_param_1];
	ld.param.u64 	%rd3, [_Z22kernel_atomic_add_fp64Pddm_param_2];
	mov.u32 	%r1, %ctaid.x;
	mov.u32 	%r2, %ntid.x;
	mul.wide.u32 	%rd4, %r1, %r2;
	mov.u32 	%r3, %tid.x;
	cvt.u64.u32 	%rd5, %r3;
	add.s64 	%rd1, %rd4, %rd5;
	setp.ge.u64 	%p1, %rd1, %rd3;
	@%p1 bra 	$L__BB1_2;
	cvta.to.global.u64 	%rd6, %rd2;
	shl.b64 	%rd7, %rd1, 3;
	add.s64 	%rd8, %rd6, %rd7;
	atom.global.add.f64 	%fd2, [%rd8], %fd1;
$L__BB1_2:
	ret;

}
	// .globl	_Z26kernel_store_standard_fp64Pddm
.visible .entry _Z26kernel_store_standard_fp64Pddm(
	.param .u64 .ptr .align 1 _Z26kernel_store_standard_fp64Pddm_param_0,
	.param .f64 _Z26kernel_store_standard_fp64Pddm_param_1,
	.param .u64 _Z26kernel_store_standard_fp64Pddm_param_2
)
{
	.reg .pred 	%p<2>;
	.reg .b32 	%r<4>;
	.reg .b64 	%rd<9>;
	.reg .b64 	%fd<2>;

	ld.param.u64 	%rd2, [_Z26kernel_store_standard_fp64Pddm_param_0];
	ld.param.f64 	%fd1, [_Z26kernel_store_standard_fp64Pddm_param_1];
	ld.param.u64 	%rd3, [_Z26kernel_store_standard_fp64Pddm_param_2];
	mov.u32 	%r1, %ctaid.x;
	mov.u32 	%r2, %ntid.x;
	mul.wide.u32 	%rd4, %r1, %r2;
	mov.u32 	%r3, %tid.x;
	cvt.u64.u32 	%rd5, %r3;
	add.s64 	%rd1, %rd4, %rd5;
	setp.ge.u64 	%p1, %rd1, %rd3;
	@%p1 bra 	$L__BB2_2;
	cvta.to.global.u64 	%rd6, %rd2;
	shl.b64 	%rd7, %rd1, 3;
	add.s64 	%rd8, %rd6, %rd7;
	st.global.f64 	[%rd8], %fd1;
$L__BB2_2:
	ret;

}


// ===== COMPILED SASS (sm_100) =====

	.target	sm_100

	.elftype	@"ET_EXEC"


//--------------------- .note.nv.tkinfo           --------------------------
	.section	.note.nv.tkinfo,"",@"SHT_NOTE"
	.sectionflags	@"SHF_NOTE_NV_TKINFO"
	.tkinfo
        /*0018*/ 	.word	0x00000002
        /*0030*/ 	.string	""
        /*0030*/ 	.string	"ptxas"
        /*0030*/ 	.string	"Cuda compilation tools, release 13.0, V13.0.88"
        /*0030*/ 	.string	"Build cuda_13.0.r13.0/compiler.36424714_0"
        /*0030*/ 	.string	"-arch sm_100 -m 64 "



//--------------------- .note.nv.cuinfo           --------------------------
	.section	.note.nv.cuinfo,"",@"SHT_NOTE"
	.sectionflags	@"SHF_NOTE_NV_CUINFO"
        /*0018*/ 	.short	0x0002
        /*001a*/ 	.short	0x0064
        /*001c*/ 	.short	0x0082
	.zero		2


//--------------------- .nv.info                  --------------------------
	.section	.nv.info,"",@"SHT_CUDA_INFO"
	.align	4


	//----- nvinfo : EIATTR_REGCOUNT
	.align		4
        /*0000*/ 	.byte	0x04, 0x2f
        /*0002*/ 	.short	(.L_1 - .L_0)
	.align		4
.L_0:
        /*0004*/ 	.word	index@(_Z24kernel_store_bypass_fp64Pddm)
        /*0008*/ 	.word	0x0000000a


	//----- nvinfo : EIATTR_FRAME_SIZE
	.align		4
.L_1:
        /*000c*/ 	.byte	0x04, 0x11
        /*000e*/ 	.short	(.L_3 - .L_2)
	.align		4
.L_2:
        /*0010*/ 	.word	index@(_Z24kernel_store_bypass_fp64Pddm)
        /*0014*/ 	.word	0x00000000


	//----- nvinfo : EIATTR_REGCOUNT
	.align		4
.L_3:
        /*0018*/ 	.byte	0x04, 0x2f
        /*001a*/ 	.short	(.L_5 - .L_4)
	.align		4
.L_4:
        /*001c*/ 	.word	index@(_Z22kernel_atomic_add_fp64Pddm)
        /*0020*/ 	.word	0x0000000a


	//----- nvinfo : EIATTR_FRAME_SIZE
	.align		4
.L_5:
        /*0024*/ 	.byte	0x04, 0x11
        /*0026*/ 	.short	(.L_7 - .L_6)
	.align		4
.L_6:
        /*0028*/ 	.word	index@(_Z22kernel_atomic_add_fp64Pddm)
        /*002c*/ 	.word	0x00000000


	//----- nvinfo : EIATTR_REGCOUNT
	.align		4
.L_7:
        /*0030*/ 	.byte	0x04, 0x2f
        /*0032*/ 	.short	(.L_9 - .L_8)
	.align		4
.L_8:
        /*0034*/ 	.word	index@(_Z26kernel_store_standard_fp64Pddm)
        /*0038*/ 	.word	0x0000000a


	//----- nvinfo : EIATTR_FRAME_SIZE
	.align		4
.L_9:
        /*003c*/ 	.byte	0x04, 0x11
        /*003e*/ 	.short	(.L_11 - .L_10)
	.align		4
.L_10:
        /*0040*/ 	.word	index@(_Z26kernel_store_standard_fp64Pddm)
        /*0044*/ 	.word	0x00000000


	//----- nvinfo : EIATTR_MIN_STACK_SIZE
	.align		4
.L_11:
        /*0048*/ 	.byte	0x04, 0x12
        /*004a*/ 	.short	(.L_13 - .L_12)
	.align		4
.L_12:
        /*004c*/ 	.word	index@(_Z26kernel_store_standard_fp64Pddm)
        /*0050*/ 	.word	0x00000000


	//----- nvinfo : EIATTR_MIN_STACK_SIZE
	.align		4
.L_13:
        /*0054*/ 	.byte	0x04, 0x12
        /*0056*/ 	.short	(.L_15 - .L_14)
	.align		4
.L_14:
        /*0058*/ 	.word	index@(_Z22kernel_atomic_add_fp64Pddm)
        /*005c*/ 	.word	0x00000000


	//----- nvinfo : EIATTR_MIN_STACK_SIZE
	.align		4
.L_15:
        /*0060*/ 	.byte	0x04, 0x12
        /*0062*/ 	.short	(.L_17 - .L_16)
	.align		4
.L_16:
        /*0064*/ 	.word	index@(_Z24kernel_store_bypass_fp64Pddm)
        /*0068*/ 	.word	0x00000000
.L_17:


//--------------------- .nv.compat                --------------------------
	.section	.nv.compat,"",@"SHT_CUDA_COMPAT_INFO"
	.align	4
        /*0000*/ 	.byte	0x02, 0x09, 0x00, 0x00, 0x02, 0x02, 0x01, 0x00, 0x02, 0x05, 0x05, 0x00, 0x03, 0x07, 0x01, 0x01
        /*0010*/ 	.byte	0x02, 0x03, 0x00, 0x00, 0x02, 0x06, 0x01, 0x00, 0x04, 0x0b, 0x08, 0x00, 0x09, 0x00, 0x00, 0x00
        /*0020*/ 	.byte	0x00, 0x00, 0x00, 0x00


//--------------------- .nv.info._Z26kernel_store_standard_fp64Pddm --------------------------
	.section	.nv.info._Z26kernel_store_standard_fp64Pddm,"",@"SHT_CUDA_INFO"
	.sectionflags	@""
	.align	4


	//----- nvinfo : EIATTR_CUDA_API_VERSION
	.align		4
        /*0000*/ 	.byte	0x04, 0x37
        /*0002*/ 	.short	(.L_19 - .L_18)
.L_18:
        /*0004*/ 	.word	0x00000082


	//----- nvinfo : EIATTR_KPARAM_INFO
	.align		4
.L_19:
        /*0008*/ 	.byte	0x04, 0x17
        /*000a*/ 	.short	(.L_21 - .L_20)
.L_20:
        /*000c*/ 	.word	0x00000000
        /*0010*/ 	.short	0x0002
        /*0012*/ 	.short	0x0010
        /*0014*/ 	.byte	0x00, 0xf0, 0x21, 0x00


	//----- nvinfo : EIATTR_KPARAM_INFO
	.align		4
.L_21:
        /*0018*/ 	.byte	0x04, 0x17
        /*001a*/ 	.short	(.L_23 - .L_22)
.L_22:
        /*001c*/ 	.word	0x00000000
        /*0020*/ 	.short	0x0001
        /*0022*/ 	.short	0x0008
        /*0024*/ 	.byte	0x00, 0xf0, 0x21, 0x00


	//----- nvinfo : EIATTR_KPARAM_INFO
	.align		4
.L_23:
        /*0028*/ 	.byte	0x04, 0x17
        /*002a*/ 	.short	(.L_25 - .L_24)
.L_24:
        /*002c*/ 	.word	0x00000000
        /*0030*/ 	.short	0x0000
        /*0032*/ 	.short	0x0000
        /*0034*/ 	.byte	0x00, 0xf5, 0x21, 0x00


	//----- nvinfo : EIATTR_SPARSE_MMA_MASK
	.align		4
.L_25:
        /*0038*/ 	.byte	0x03, 0x50
        /*003a*/ 	.short	0x0000


	//----- nvinfo : EIATTR_MAXREG_COUNT
	.align		4
        /*003c*/ 	.byte	0x03, 0x1b
        /*003e*/ 	.short	0x00ff


	//----- nvinfo : EIATTR_MERCURY_ISA_VERSION
	.align		4
        /*0040*/ 	.byte	0x03, 0x5f
        /*0042*/ 	.short	0x0101


	//----- nvinfo : EIATTR_VRC_CTA_INIT_COUNT
	.align		4
        /*0044*/ 	.byte	0x02, 0x4a
	.zero		1
	.zero		1


	//----- nvinfo : EIATTR_EXIT_INSTR_OFFSETS
	.align		4
        /*0048*/ 	.byte	0x04, 0x1c
        /*004a*/ 	.short	(.L_27 - .L_26)


	//   ....[0]....
.L_26:
        /*004c*/ 	.word	0x00000090


	//   ....[1]....
        /*0050*/ 	.word	0x00000100


	//----- nvinfo : EIATTR_CBANK_PARAM_SIZE
	.align		4
.L_27:
        /*0054*/ 	.byte	0x03, 0x19
        /*0056*/ 	.short	0x0018


	//----- nvinfo : EIATTR_PARAM_CBANK
	.align		4
        /*0058*/ 	.byte	0x04, 0x0a
        /*005a*/ 	.short	(.L_29 - .L_28)
	.align		4
.L_28:
        /*005c*/ 	.word	index@(.nv.constant0._Z26kernel_store_standard_fp64Pddm)
        /*0060*/ 	.short	0x0380
        /*0062*/ 	.short	0x0018


	//----- nvinfo : EIATTR_SW_WAR
	.align		4
.L_29:
        /*0064*/ 	.byte	0x04, 0x36
        /*0066*/ 	.short	(.L_31 - .L_30)
.L_30:
        /*0068*/ 	.word	0x00000008
.L_31:


//--------------------- .nv.info._Z22kernel_atomic_add_fp64Pddm --------------------------
	.section	.nv.info._Z22kernel_atomic_add_fp64Pddm,"",@"SHT_CUDA_INFO"
	.sectionflags	@""
	.align	4


	//----- nvinfo : EIATTR_CUDA_API_VERSION
	.align		4
        /*0000*/ 	.byte	0x04, 0x37
        /*0002*/ 	.short	(.L_33 - .L_32)
.L_32:
        /*0004*/ 	.word	0x00000082


	//----- nvinfo : EIATTR_KPARAM_INFO
	.align		4
.L_33:
        /*0008*/ 	.byte	0x04, 0x17
        /*000a*/ 	.short	(.L_35 - .L_34)
.L_34:
        /*000c*/ 	.word	0x00000000
        /*0010*/ 	.short	0x0002
        /*0012*/ 	.short	0x0010
        /*0014*/ 	.byte	0x00, 0xf0, 0x21, 0x00


	//----- nvinfo : EIATTR_KPARAM_INFO
	.align		4
.L_35:
        /*0018*/ 	.byte	0x04, 0x17
        /*001a*/ 	.short	(.L_37 - .L_36)
.L_36:
        /*001c*/ 	.word	0x00000000
        /*0020*/ 	.short	0x0001
        /*0022*/ 	.short	0x0008
        /*0024*/ 	.byte	0x00, 0xf0, 0x21, 0x00


	//----- nvinfo : EIATTR_KPARAM_INFO
	.align		4
.L_37:
        /*0028*/ 	.byte	0x04, 0x17
        /*002a*/ 	.short	(.L_39 - .L_38)
.L_38:
        /*002c*/ 	.word	0x00000000
        /*0030*/ 	.short	0x0000
        /*0032*/ 	.short	0x0000
        /*0034*/ 	.byte	0x00, 0xf5, 0x21, 0x00


	//----- nvinfo : EIATTR_SPARSE_MMA_MASK
	.align		4
.L_39:
        /*0038*/ 	.byte	0x03, 0x50
        /*003a*/ 	.short	0x0000


	//----- nvinfo : EIATTR_MAXREG_COUNT
	.align		4
        /*003c*/ 	.byte	0x03, 0x1b
        /*003e*/ 	.short	0x00ff


	//----- nvinfo : EIATTR_MERCURY_ISA_VERSION
	.align		4
        /*0040*/ 	.byte	0x03, 0x5f
        /*0042*/ 	.short	0x0101


	//----- nvinfo : EIATTR_VRC_CTA_INIT_COUNT
	.align		4
        /*0044*/ 	.byte	0x02, 0x4a
	.zero		1
	.zero		1


	//----- nvinfo : EIATTR_EXIT_INSTR_OFFSETS
	.align		4
        /*0048*/ 	.byte	0x04, 0x1c
        /*004a*/ 	.short	(.L_41 - .L_40)


	//   ....[0]....
.L_40:
        /*004c*/ 	.word	0x00000090


	//   ....[1]....
        /*0050*/ 	.word	0x00000100


	//----- nvinfo : EIATTR_CBANK_PARAM_SIZE
	.align		4
.L_41:
        /*0054*/ 	.byte	0x03, 0x19
        /*0056*/ 	.short	0x0018


	//----- nvinfo : EIATTR_PARAM_CBANK
	.align		4
        /*0058*/ 	.byte	0x04, 0x0a
        /*005a*/ 	.short	(.L_43 - .L_42)
	.align		4
.L_42:
        /*005c*/ 	.word	index@(.nv.constant0._Z22kernel_atomic_add_fp64Pddm)
        /*0060*/ 	.short	0x0380
        /*0062*/ 	.short	0x0018


	//----- nvinfo : EIATTR_SW_WAR
	.align		4
.L_43:
        /*0064*/ 	.byte	0x04, 0x36
        /*0066*/ 	.short	(.L_45 - .L_44)
.L_44:
        /*0068*/ 	.word	0x00000008
.L_45:


//--------------------- .nv.info._Z24kernel_store_bypass_fp64Pddm --------------------------
	.section	.nv.info._Z24kernel_store_bypass_fp64Pddm,"",@"SHT_CUDA_INFO"
	.sectionflags	@""
	.align	4


	//----- nvinfo : EIATTR_CUDA_API_VERSION
	.align		4
        /*0000*/ 	.byte	0x04, 0x37
        /*0002*/ 	.short	(.L_47 - .L_46)
.L_46:
        /*0004*/ 	.word	0x00000082


	//----- nvinfo : EIATTR_KPARAM_INFO
	.align		4
.L_47:
        /*0008*/ 	.byte	0x04, 0x17
        /*000a*/ 	.short	(.L_49 - .L_48)
.L_48:
        /*000c*/ 	.word	0x00000000
        /*0010*/ 	.short	0x0002
        /*0012*/ 	.short	0x0010
        /*0014*/ 	.byte	0x00, 0xf0, 0x21, 0x00


	//----- nvinfo : EIATTR_KPARAM_INFO
	.align		4
.L_49:
        /*0018*/ 	.byte	0x04, 0x17
        /*001a*/ 	.short	(.L_51 - .L_50)
.L_50:
        /*001c*/ 	.word	0x00000000
        /*0020*/ 	.short	0x0001
        /*0022*/ 	.short	0x0008
        /*0024*/ 	.byte	0x00, 0xf0, 0x21, 0x00


	//----- nvinfo : EIATTR_KPARAM_INFO
	.align		4
.L_51:
        /*0028*/ 	.byte	0x04, 0x17
        /*002a*/ 	.short	(.L_53 - .L_52)
.L_52:
        /*002c*/ 	.word	0x00000000
        /*0030*/ 	.short	0x0000
        /*0032*/ 	.short	0x0000
        /*0034*/ 	.byte	0x00, 0xf5, 0x21, 0x00


	//----- nvinfo : EIATTR_SPARSE_MMA_MASK
	.align		4
.L_53:
        /*0038*/ 	.byte	0x03, 0x50
        /*003a*/ 	.short	0x0000


	//----- nvinfo : EIATTR_MAXREG_COUNT
	.align		4
        /*003c*/ 	.byte	0x03, 0x1b
        /*003e*/ 	.short	0x00ff


	//----- nvinfo : EIATTR_MERCURY_ISA_VERSION
	.align		4
        /*0040*/ 	.byte	0x03, 0x5f
        /*0042*/ 	.short	0x0101


	//----- nvinfo : EIATTR_VRC_CTA_INIT_COUNT
	.align		4
        /*0044*/ 	.byte	0x02, 0x4a
	.zero		1
	.zero		1


	//----- nvinfo : EIATTR_EXIT_INSTR_OFFSETS
	.align		4
        /*0048*/ 	.byte	0x04, 0x1c
        /*004a*/ 	.short	(.L_55 - .L_54)


	//   ....[0]....
.L_54:
        /*004c*/ 	.word	0x00000090


	//   ....[1]....
        /*0050*/ 	.word	0x00000100


	//----- nvinfo : EIATTR_CBANK_PARAM_SIZE
	.align		4
.L_55:
        /*0054*/ 	.byte	0x03, 0x19
        /*0056*/ 	.short	0x0018


	//----- nvinfo : EIATTR_PARAM_CBANK
	.align		4
        /*0058*/ 	.byte	0x04, 0x0a
        /*005a*/ 	.short	(.L_57 - .L_56)
	.align		4
.L_56:
        /*005c*/ 	.word	index@(.nv.constant0._Z24kernel_store_bypass_fp64Pddm)
        /*0060*/ 	.short	0x0380
        /*0062*/ 	.short	0x0018


	//----- nvinfo : EIATTR_SW_WAR
	.align		4
.L_57:
        /*0064*/ 	.byte	0x04, 0x36
        /*0066*/ 	.short	(.L_59 - .L_58)
.L_58:
        /*0068*/ 	.word	0x00000008
.L_59:


//--------------------- .nv.callgraph             --------------------------
	.section	.nv.callgraph,"",@"SHT_CUDA_CALLGRAPH"
	.align	4
	.sectionentsize	8
	.align		4
        /*0000*/ 	.word	0x00000000
	.align		4
        /*0004*/ 	.word	0xffffffff
	.align		4
        /*0008*/ 	.word	0x00000000
	.align		4
        /*000c*/ 	.word	0xfffffffe
	.align		4
        /*0010*/ 	.word	0x00000000
	.align		4
        /*0014*/ 	.word	0xfffffffd
	.align		4
        /*0018*/ 	.word	0x00000000
	.align		4
        /*001c*/ 	.word	0xfffffffc


//--------------------- .text._Z26kernel_store_standard_fp64Pddm --------------------------
	.section	.text._Z26kernel_store_standard_fp64Pddm,"ax",@progbits
	.align	128
        .global         _Z26kernel_store_standard_fp64Pddm
        .type           _Z26kernel_store_standard_fp64Pddm,@function
        .size           _Z26kernel_store_standard_fp64Pddm,(.L_x_3 - _Z26kernel_store_standard_fp64Pddm)
        .other          _Z26kernel_store_standard_fp64Pddm,@"STO_CUDA_ENTRY STV_DEFAULT"
_Z26kernel_store_standard_fp64Pddm:
.text._Z26kernel_store_standard_fp64Pddm:
[----:B------:R-:W-:Y:S01]  /*0000*/  LDC R1, c[0x0][0x37c] ;  /* 0x0000df00ff017b82 */ /* 0x000fe20000000800 */
[----:B------:R-:W0:Y:S07]  /*0010*/  S2R R2, SR_TID.X ;  /* 0x0000000000027919 */ /* 0x000e2e0000002100 */
[----:B------:R-:W0:Y:S01]  /*0020*/  S2UR UR4, SR_CTAID.X ;  /* 0x00000000000479c3 */ /* 0x000e220000002500 */
[----:B------:R-:W1:Y:S01]  /*0030*/  LDCU.64 UR6, c[0x0][0x390] ;  /* 0x00007200ff0677ac */ /* 0x000e620008000a00 */
[----:B------:R-:W-:-:S06]  /*0040*/  IMAD.MOV.U32 R3, RZ, RZ, RZ ;  /* 0x000000ffff037224 */ /* 0x000fcc00078e00ff */
[----:B------:R-:W0:Y:S02]  /*0050*/  LDC R5, c[0x0][0x360] ;  /* 0x0000d800ff057b82 */ /* 0x000e240000000800 */
[----:B0-----:R-:W-:-:S03]  /*0060*/  IMAD.WIDE.U32 R2, R5, UR4, R2 ;  /* 0x0000000405027c25 */ /* 0x001fc6000f8e0002 */
[----:B-1----:R-:W-:-:S04]  /*0070*/  ISETP.GE.U32.AND P0, PT, R2, UR6, PT ;  /* 0x0000000602007c0c */ /* 0x002fc8000bf06070 */
[----:B------:R-:W-:-:S13]  /*0080*/  ISETP.GE.U32.AND.EX P0, PT, R3, UR7, PT, P0 ;  /* 0x0000000703007c0c */ /* 0x000fda000bf06100 */
[----:B------:R-:W-:Y:S05]  /*0090*/  @P0 EXIT ;  /* 0x000000000000094d */ /* 0x000fea0003800000 */
[----:B------:R-:W0:Y:S01]  /*00a0*/  LDCU.64 UR6, c[0x0][0x380] ;  /* 0x00007000ff0677ac */ /* 0x000e220008000a00 */
[----:B------:R-:W1:Y:S01]  /*00b0*/  LDC.64 R6, c[0x0][0x388] ;  /* 0x0000e200ff067b82 */ /* 0x000e620000000a00 */
[----:B------:R-:W1:Y:S01]  /*00c0*/  LDCU.64 UR4, c[0x0][0x358] ;  /* 0x00006b00ff0477ac */ /* 0x000e620008000a00 */
[----:B0-----:R-:W-:-:S04]  /*00d0*/  LEA R4, P0, R2, UR6, 0x3 ;  /* 0x0000000602047c11 */ /* 0x001fc8000f8018ff */
[----:B------:R-:W-:-:S05]  /*00e0*/  LEA.HI.X R5, R2, UR7, R3, 0x3, P0 ;  /* 0x0000000702057c11 */ /* 0x000fca00080f1c03 */
[----:B-1----:R-:W-:Y:S01]  /*00f0*/  STG.E.64 desc[UR4][R4.64], R6 ;  /* 0x0000000604007986 */ /* 0x002fe2000c101b04 */
[----:B------:R-:W-:Y:S05]  /*0100*/  EXIT ;  /* 0x000000000000794d */ /* 0x000fea0003800000 */
.L_x_0:
[----:B------:R-:W-:-:S00]  /*0110*/  BRA `(.L_x_0) ;  /* 0xfffffffc00fc7947 */ /* 0x000fc0000383ffff */
[----:B------:R-:W-:-:S00]  /*0120*/  NOP ;  /* 0x0000000000007918 */ /* 0x000fc00000000000 */
        /* <DEDUP_REMOVED lines=13> */
.L_x_3:


//--------------------- .text._Z22kernel_atomic_add_fp64Pddm --------------------------
	.section	.text._Z22kernel_atomic_add_fp64Pddm,"ax",@progbits
	.align	128
        .global         _Z22kernel_atomic_add_fp64Pddm
        .type           _Z22kernel_atomic_add_fp64Pddm,@function
        .size           _Z22kernel_atomic_add_fp64Pddm,(.L_x_4 - _Z22kernel_atomic_add_fp64Pddm)
        .other          _Z22kernel_atomic_add_fp64Pddm,@"STO_CUDA_ENTRY STV_DEFAULT"
_Z22kernel_atomic_add_fp64Pddm:
.text._Z22kernel_atomic_add_fp64Pddm:
        /* <DEDUP_REMOVED lines=15> */
[----:B-1----:R-:W-:Y:S01]  /*00f0*/  REDG.E.ADD.F64.RN.STRONG.GPU desc[UR4][R4.64], R6 ;  /* 0x00000006040079a6 */ /* 0x002fe2000c12ff04 */
[----:B------:R-:W-:Y:S05]  /*0100*/  EXIT ;  /* 0x000000000000794d */ /* 0x000fea0003800000 */
.L_x_1:
        /* <DEDUP_REMOVED lines=15> */
.L_x_4:


//--------------------- .text._Z24kernel_store_bypass_fp64Pddm --------------------------
	.section	.text._Z24kernel_store_bypass_fp64Pddm,"ax",@progbits
	.align	128
        .global         _Z24kernel_store_bypass_fp64Pddm
        .type           _Z24kernel_store_bypass_fp64Pddm,@function
        .size           _Z24kernel_store_bypass_fp64Pddm,(.L_x_5 - _Z24kernel_store_bypass_fp64Pddm)
        .other          _Z24kernel_store_bypass_fp64Pddm,@"STO_CUDA_ENTRY STV_DEFAULT"
_Z24kernel_store_bypass_fp64Pddm:
.text._Z24kernel_store_bypass_fp64Pddm:
        /* <DEDUP_REMOVED lines=15> */
[----:B-1----:R-:W-:Y:S01]  /*00f0*/  STG.E.EF.64 desc[UR4][R4.64], R6 ;  /* 0x0000000604007986 */ /* 0x002fe2000c001b04 */
[----:B------:R-:W-:Y:S05]  /*0100*/  EXIT ;  /* 0x000000000000794d */ /* 0x000fea0003800000 */
.L_x_2:
        /* <DEDUP_REMOVED lines=15> */
.L_x_5:


//--------------------- .nv.shared.reserved.0     --------------------------
	.section	.nv.shared.reserved.0,"aw",@nobits
	.weak		__nv_reservedSMEM_offset_0_alias
	.size		__nv_reservedSMEM_offset_0_alias, 0, 64
	.other		__nv_reservedSMEM_offset_0_alias,@"STO_CUDA_RESERVED_SHARED STV_DEFAULT"
__nv_reservedSMEM_offset_0_alias:
	.zero		0
	.zero		64


//--------------------- .nv.constant0._Z26kernel_store_standard_fp64Pddm --------------------------
	.section	.nv.constant0._Z26kernel_store_standard_fp64Pddm,"a",@progbits
	.sectionflags	@""
	.align	4
.nv.constant0._Z26kernel_store_standard_fp64Pddm:
	.zero		920


//--------------------- .nv.constant0._Z22kernel_atomic_add_fp64Pddm --------------------------
	.section	.nv.constant0._Z22kernel_atomic_add_fp64Pddm,"a",@progbits
	.sectionflags	@""
	.align	4
.nv.constant0._Z22kernel_atomic_add_fp64Pddm:
	.zero		920


//--------------------- .nv.constant0._Z24kernel_store_bypass_fp64Pddm --------------------------
	.section	.nv.constant0._Z24kernel_store_bypass_fp64Pddm,"a",@progbits
	.sectionflags	@""
	.align	4
.nv.constant0._Z24kernel_store_bypass_fp64Pddm:
	.zero		920


//--------------------- SYMBOLS --------------------------

	.type		.nv.reservedSmem.offset0,@object
	.size		.nv.reservedSmem.offset0,0x4
